	.headerflags	@"EF_CUDA_TEXMODE_UNIFIED EF_CUDA_64BIT_ADDRESS EF_CUDA_ACCELERATORS EF_CUDA_SM90 EF_CUDA_VIRTUAL_SM(EF_CUDA_SM90)"
	.elftype	@"ET_EXEC"


//--------------------- .nv.info                  --------------------------
	.section	.nv.info,"",@"SHT_CUDA_INFO"
	.align	4


	//----- nvinfo : EIATTR_REGCOUNT
	.align		4
        /*0000*/ 	.byte	0x04, 0x2f
        /*0002*/ 	.short	(.L_3 - .L_2)
	.align		4
.L_2:
        /*0004*/ 	.word	index@(triton_poi_fused__native_batch_norm_legit_no_training_convolution_9)
        /*0008*/ 	.word	0x00000016


	//----- nvinfo : EIATTR_MIN_STACK_SIZE
	.align		4
.L_3:
        /*000c*/ 	.byte	0x04, 0x12
        /*000e*/ 	.short	(.L_5 - .L_4)
	.align		4
.L_4:
        /*0010*/ 	.word	index@(triton_poi_fused__native_batch_norm_legit_no_training_convolution_9)
        /*0014*/ 	.word	0x00000000


	//----- nvinfo : EIATTR_FRAME_SIZE
	.align		4
.L_5:
        /*0018*/ 	.byte	0x04, 0x11
        /*001a*/ 	.short	(.L_7 - .L_6)
	.align		4
.L_6:
        /*001c*/ 	.word	index@(triton_poi_fused__native_batch_norm_legit_no_training_convolution_9)
        /*0020*/ 	.word	0x00000000


	//----- nvinfo : EIATTR_MIN_STACK_SIZE
	.align		4
.L_7:
        /*0024*/ 	.byte	0x04, 0x12
        /*0026*/ 	.short	(.L_9 - .L_8)
	.align		4
.L_8:
        /*0028*/ 	.word	index@(triton_poi_fused__native_batch_norm_legit_no_training_convolution_9)
        /*002c*/ 	.word	0x00000000
.L_9:


//--------------------- .nv.info.triton_poi_fused__native_batch_norm_legit_no_training_convolution_9 --------------------------
	.section	.nv.info.triton_poi_fused__native_batch_norm_legit_no_training_convolution_9,"",@"SHT_CUDA_INFO"
	.sectionflags	@""
	.align	4


	//----- nvinfo : EIATTR_CUDA_API_VERSION
	.align		4
        /*0000*/ 	.byte	0x04, 0x37
        /*0002*/ 	.short	(.L_11 - .L_10)
.L_10:
        /*0004*/ 	.word	0x0000007c


	//----- nvinfo : EIATTR_KPARAM_INFO
	.align		4
.L_11:
        /*0008*/ 	.byte	0x04, 0x17
        /*000a*/ 	.short	(.L_13 - .L_12)
.L_12:
        /*000c*/ 	.word	0x00000000
        /*0010*/ 	.short	0x0007
        /*0012*/ 	.short	0x0038
        /*0014*/ 	.byte	0x00, 0xf0, 0x11, 0x00


	//----- nvinfo : EIATTR_KPARAM_INFO
	.align		4
.L_13:
        /*0018*/ 	.byte	0x04, 0x17
        /*001a*/ 	.short	(.L_15 - .L_14)
.L_14:
        /*001c*/ 	.word	0x00000000
        /*0020*/ 	.short	0x0006
        /*0022*/ 	.short	0x0030
        /*0024*/ 	.byte	0x00, 0xf4, 0x21, 0x00


	//----- nvinfo : EIATTR_KPARAM_INFO
	.align		4
.L_15:
        /*0028*/ 	.byte	0x04, 0x17
        /*002a*/ 	.short	(.L_17 - .L_16)
.L_16:
        /*002c*/ 	.word	0x00000000
        /*0030*/ 	.short	0x0005
        /*0032*/ 	.short	0x0028
        /*0034*/ 	.byte	0x00, 0xf4, 0x21, 0x00


	//----- nvinfo : EIATTR_KPARAM_INFO
	.align		4
.L_17:
        /*0038*/ 	.byte	0x04, 0x17
        /*003a*/ 	.short	(.L_19 - .L_18)
.L_18:
        /*003c*/ 	.word	0x00000000
        /*0040*/ 	.short	0x0004
        /*0042*/ 	.short	0x0020
        /*0044*/ 	.byte	0x00, 0xf4, 0x21, 0x00


	//----- nvinfo : EIATTR_KPARAM_INFO
	.align		4
.L_19:
        /*0048*/ 	.byte	0x04, 0x17
        /*004a*/ 	.short	(.L_21 - .L_20)
.L_20:
        /*004c*/ 	.word	0x00000000
        /*0050*/ 	.short	0x0003
        /*0052*/ 	.short	0x0018
        /*0054*/ 	.byte	0x00, 0xf4, 0x21, 0x00


	//----- nvinfo : EIATTR_KPARAM_INFO
	.align		4
.L_21:
        /*0058*/ 	.byte	0x04, 0x17
        /*005a*/ 	.short	(.L_23 - .L_22)
.L_22:
        /*005c*/ 	.word	0x00000000
        /*0060*/ 	.short	0x0002
        /*0062*/ 	.short	0x0010
        /*0064*/ 	.byte	0x00, 0xf4, 0x21, 0x00


	//----- nvinfo : EIATTR_KPARAM_INFO
	.align		4
.L_23:
        /*0068*/ 	.byte	0x04, 0x17
        /*006a*/ 	.short	(.L_25 - .L_24)
.L_24:
        /*006c*/ 	.word	0x00000000
        /*0070*/ 	.short	0x0001
        /*0072*/ 	.short	0x0008
        /*0074*/ 	.byte	0x00, 0xf4, 0x21, 0x00


	//----- nvinfo : EIATTR_KPARAM_INFO
	.align		4
.L_25:
        /*0078*/ 	.byte	0x04, 0x17
        /*007a*/ 	.short	(.L_27 - .L_26)
.L_26:
        /*007c*/ 	.word	0x00000000
        /*0080*/ 	.short	0x0000
        /*0082*/ 	.short	0x0000
        /*0084*/ 	.byte	0x00, 0xf4, 0x21, 0x00


	//----- nvinfo : EIATTR_SPARSE_MMA_MASK
	.align		4
.L_27:
        /*0088*/ 	.byte	0x03, 0x50
        /*008a*/ 	.short	0x0000


	//----- nvinfo : EIATTR_MAXREG_COUNT
	.align		4
        /*008c*/ 	.byte	0x03, 0x1b
        /*008e*/ 	.short	0x00ff


	//----- nvinfo : EIATTR_EXIT_INSTR_OFFSETS
	.align		4
        /*0090*/ 	.byte	0x04, 0x1c
        /*0092*/ 	.short	(.L_29 - .L_28)


	//   ....[0]....
.L_28:
        /*0094*/ 	.word	0x00000370


	//----- nvinfo : EIATTR_REQNTID
	.align		4
.L_29:
        /*0098*/ 	.byte	0x04, 0x10
        /*009a*/ 	.short	(.L_31 - .L_30)
.L_30:
        /*009c*/ 	.word	0x00000080
        /*00a0*/ 	.word	0x00000001
        /*00a4*/ 	.word	0x00000001


	//----- nvinfo : EIATTR_CBANK_PARAM_SIZE
	.align		4
.L_31:
        /*00a8*/ 	.byte	0x03, 0x19
        /*00aa*/ 	.short	0x003c


	//----- nvinfo : EIATTR_PARAM_CBANK
	.align		4
        /*00ac*/ 	.byte	0x04, 0x0a
        /*00ae*/ 	.short	(.L_33 - .L_32)
	.align		4
.L_32:
        /*00b0*/ 	.word	index@(.nv.constant0.triton_poi_fused__native_batch_norm_legit_no_training_convolution_9)
        /*00b4*/ 	.short	0x0210
        /*00b6*/ 	.short	0x003c


	//----- nvinfo : EIATTR_SW_WAR
	.align		4
.L_33:
        /*00b8*/ 	.byte	0x04, 0x36
        /*00ba*/ 	.short	(.L_35 - .L_34)
.L_34:
        /*00bc*/ 	.word	0x00000008
.L_35:


//--------------------- .nv.callgraph             --------------------------
	.section	.nv.callgraph,"",@"SHT_CUDA_CALLGRAPH"
	.align	4
	.sectionentsize	8
	.align		4
        /*0000*/ 	.word	0x00000000
	.align		4
        /*0004*/ 	.word	0xffffffff
	.align		4
        /*0008*/ 	.word	0x00000000
	.align		4
        /*000c*/ 	.word	0xfffffffe
	.align		4
        /*0010*/ 	.word	0x00000000
	.align		4
        /*0014*/ 	.word	0xfffffffd
	.align		4
        /*0018*/ 	.word	0x00000000
	.align		4
        /*001c*/ 	.word	0xfffffffc


//--------------------- .nv.constant4             --------------------------
	.section	.nv.constant4,"a",@progbits
	.align	8
	.align		8
.nv.constant4:
        /*0000*/ 	.dword	_$_str
	.align		8
        /*0008*/ 	.dword	_$_str_$_2


//--------------------- .text.triton_poi_fused__native_batch_norm_legit_no_training_convolution_9 --------------------------
	.section	.text.triton_poi_fused__native_batch_norm_legit_no_training_convolution_9,"ax",@progbits
	.align	128
        .global         triton_poi_fused__native_batch_norm_legit_no_training_convolution_9
        .type           triton_poi_fused__native_batch_norm_legit_no_training_convolution_9,@function
        .size           triton_poi_fused__native_batch_norm_legit_no_training_convolution_9,(.L_x_1 - triton_poi_fused__native_batch_norm_legit_no_training_convolution_9)
        .other          triton_poi_fused__native_batch_norm_legit_no_training_convolution_9,@"STO_CUDA_ENTRY STV_DEFAULT"
triton_poi_fused__native_batch_norm_legit_no_training_convolution_9:
.text.triton_poi_fused__native_batch_norm_legit_no_training_convolution_9:
[----:B------:R-:W-:Y:S01]  /*0000*/  LDC R1, c[0x0][0x28] ;  /* 0x00000a00ff017b82 */ /* 0x000fe20000000800 */
[----:B------:R-:W1:Y:S07]  /*0010*/  S2R R0, SR_TID.X ;  /* 0x0000000000007919 */ /* 0x000e6e0000002100 */
[----:B------:R-:W2:Y:S01]  /*0020*/  LDC.64 R14, c[0x0][0x228] ;  /* 0x00008a00ff0e7b82 */ /* 0x000ea20000000a00 */
[----:B------:R-:W-:Y:S01]  /*0030*/  ULDC.64 UR4, c[0x0][0x208] ;  /* 0x0000820000047ab9 */ /* 0x000fe20000000a00 */
[----:B------:R-:W3:Y:S06]  /*0040*/  S2R R5, SR_CTAID.X ;  /* 0x0000000000057919 */ /* 0x000eec0000002500 */
[----:B------:R-:W4:Y:S08]  /*0050*/  LDC.64 R10, c[0x0][0x218] ;  /* 0x00008600ff0a7b82 */ /* 0x000f300000000a00 */
[----:B------:R-:W5:Y:S08]  /*0060*/  LDC.64 R12, c[0x0][0x220] ;  /* 0x00008800ff0c7b82 */ /* 0x000f700000000a00 */
[----:B------:R-:W5:Y:S01]  /*0070*/  LDC.64 R16, c[0x0][0x230] ;  /* 0x00008c00ff107b82 */ /* 0x000f620000000a00 */
[----:B-1----:R-:W-:-:S02]  /*0080*/  SHF.L.U32 R0, R0, 0x1, RZ ;  /* 0x0000000100007819 */ /* 0x002fc400000006ff */
[----:B---3--:R-:W-:Y:S02]  /*0090*/  SHF.R.S32.HI R3, RZ, 0x17, R5 ;  /* 0x00000017ff037819 */ /* 0x008fe40000011405 */
[----:B------:R-:W-:Y:S02]  /*00a0*/  LOP3.LUT R0, R0, 0xfe, RZ, 0xc0, !PT ;  /* 0x000000fe00007812 */ /* 0x000fe400078ec0ff */
[----:B------:R-:W-:Y:S02]  /*00b0*/  SGXT R3, R3, 0x1 ;  /* 0x000000010303781a */ /* 0x000fe40000000200 */
[----:B------:R-:W-:Y:S02]  /*00c0*/  LEA R0, R5, R0, 0x8 ;  /* 0x0000000005007211 */ /* 0x000fe400078e40ff */
[----:B------:R-:W1:Y:S02]  /*00d0*/  LDC.64 R4, c[0x0][0x238] ;  /* 0x00008e00ff047b82 */ /* 0x000e640000000a00 */
[----:B------:R-:W-:-:S04]  /*00e0*/  LEA.HI R3, R3, R0, RZ, 0x6 ;  /* 0x0000000003037211 */ /* 0x000fc800078f30ff */
[----:B------:R-:W-:-:S04]  /*00f0*/  SHF.R.S32.HI R3, RZ, 0x6, R3 ;  /* 0x00000006ff037819 */ /* 0x000fc80000011403 */
[----:B------:R-:W-:-:S04]  /*0100*/  LEA.HI R2, R3, R3, RZ, 0x7 ;  /* 0x0000000303027211 */ /* 0x000fc800078f38ff */
[----:B------:R-:W-:-:S04]  /*0110*/  LOP3.LUT R2, R2, 0xffffff80, RZ, 0xc0, !PT ;  /* 0xffffff8002027812 */ /* 0x000fc800078ec0ff */
[----:B------:R-:W-:Y:S02]  /*0120*/  IADD3 R19, R3, -R2, RZ ;  /* 0x8000000203137210 */ /* 0x000fe40007ffe0ff */
[----:B------:R-:W3:Y:S03]  /*0130*/  LDC.64 R2, c[0x0][0x210] ;  /* 0x00008400ff027b82 */ /* 0x000ee60000000a00 */
[----:B--2---:R-:W-:-:S05]  /*0140*/  IMAD.WIDE R14, R19, 0x4, R14 ;  /* 0x00000004130e7825 */ /* 0x004fca00078e020e */
[----:B------:R2:W2:Y:S01]  /*0150*/  LDG.E.EL R18, desc[UR4][R14.64] ;  /* 0x000000040e127981 */ /* 0x0004a2000c2e1900 */
[----:B----4-:R-:W-:-:S04]  /*0160*/  IMAD.WIDE R10, R19, 0x4, R10 ;  /* 0x00000004130a7825 */ /* 0x010fc800078e020a */
[----:B-----5:R-:W-:Y:S01]  /*0170*/  IMAD.WIDE R12, R19, 0x4, R12 ;  /* 0x00000004130c7825 */ /* 0x020fe200078e020c */
[----:B------:R4:W5:Y:S04]  /*0180*/  LDG.E.EL R8, desc[UR4][R10.64] ;  /* 0x000000040a087981 */ /* 0x000968000c2e1900 */
[----:B------:R-:W5:Y:S01]  /*0190*/  LDG.E.EL R9, desc[UR4][R12.64] ;  /* 0x000000040c097981 */ /* 0x000f62000c2e1900 */
[----:B---3--:R-:W-:-:S05]  /*01a0*/  IMAD.WIDE R2, R0, 0x4, R2 ;  /* 0x0000000400027825 */ /* 0x008fca00078e0202 */
[----:B------:R-:W5:Y:S01]  /*01b0*/  LDG.E.64 R6, desc[UR4][R2.64] ;  /* 0x0000000402067981 */ /* 0x000f62000c1e1b00 */
[----:B0-2---:R-:W-:-:S04]  /*01c0*/  IMAD.WIDE R14, R19, 0x4, R16 ;  /* 0x00000004130e7825 */ /* 0x005fc800078e0210 */
[----:B-1----:R-:W-:Y:S02]  /*01d0*/  IMAD.WIDE R16, R19, 0x4, R4 ;  /* 0x0000000413107825 */ /* 0x002fe400078e0204 */
[----:B------:R-:W2:Y:S01]  /*01e0*/  LDG.E.EL R14, desc[UR4][R14.64] ;  /* 0x000000040e0e7981 */ /* 0x000ea2000c2e1900 */
[----:B----4-:R-:W-:Y:S01]  /*01f0*/  HFMA2.MMA R10, -RZ, RZ, 1.625, 0 ;  /* 0x3e800000ff0a7435 */ /* 0x010fe200000001ff */
[----:B------:R-:W0:Y:S02]  /*0200*/  LDC.64 R4, c[0x0][0x240] ;  /* 0x00009000ff047b82 */ /* 0x000e240000000a00 */
[----:B------:R-:W2:Y:S01]  /*0210*/  LDG.E.EL R17, desc[UR4][R16.64] ;  /* 0x0000000410117981 */ /* 0x000ea2000c2e1900 */
[----:B0-----:R-:W-:-:S04]  /*0220*/  IMAD.WIDE R4, R0, 0x4, R4 ;  /* 0x0000000400047825 */ /* 0x001fc800078e0204 */
[----:B------:R-:W-:-:S04]  /*0230*/  FADD R18, R18, 9.9999997473787516356e-06 ;  /* 0x3727c5ac12127421 */ /* 0x000fc80000000000 */
[----:B------:R-:W0:Y:S02]  /*0240*/  MUFU.SQRT R19, R18 ;  /* 0x0000001200137308 */ /* 0x000e240000002000 */
[C---:B0-----:R-:W-:Y:S02]  /*0250*/  FSETP.GT.AND P0, PT, R19.reuse, 8.50705917302346158658e+37, PT ;  /* 0x7e8000001300780b */ /* 0x041fe40003f04000 */
[----:B------:R-:W-:-:S11]  /*0260*/  FSETP.GEU.AND P1, PT, R19, 1.175494350822287508e-38, PT ;  /* 0x008000001300780b */ /* 0x000fd60003f2e000 */
[----:B------:R-:W-:-:S04]  /*0270*/  @P0 FMUL R19, R19, 0.25 ;  /* 0x3e80000013130820 */ /* 0x000fc80000400000 */
[----:B------:R-:W-:-:S06]  /*0280*/  @!P1 FMUL R19, R19, 16777216 ;  /* 0x4b80000013139820 */ /* 0x000fcc0000400000 */
[----:B------:R-:W0:Y:S01]  /*0290*/  MUFU.RCP R19, R19 ;  /* 0x0000001300137308 */ /* 0x000e220000001000 */
[----:B------:R-:W-:Y:S01]  /*02a0*/  FSEL R10, R10, 1, P0 ;  /* 0x3f8000000a0a7808 */ /* 0x000fe20000000000 */
[--C-:B-----5:R-:W-:Y:S01]  /*02b0*/  FADD R6, R6, R8.reuse ;  /* 0x0000000806067221 */ /* 0x120fe20000000000 */
[----:B------:R-:W-:-:S03]  /*02c0*/  FADD R7, R7, R8 ;  /* 0x0000000807077221 */ /* 0x000fc60000000000 */
[----:B------:R-:W-:Y:S01]  /*02d0*/  @!P1 FMUL R10, R10, 16777216 ;  /* 0x4b8000000a0a9820 */ /* 0x000fe20000400000 */
[C---:B------:R-:W-:Y:S01]  /*02e0*/  FADD R8, -R9.reuse, R6 ;  /* 0x0000000609087221 */ /* 0x040fe20000000100 */
[----:B------:R-:W-:Y:S02]  /*02f0*/  FADD R9, -R9, R7 ;  /* 0x0000000709097221 */ /* 0x000fe40000000100 */
[----:B0-----:R-:W-:-:S04]  /*0300*/  FMUL R10, R19, R10 ;  /* 0x0000000a130a7220 */ /* 0x001fc80000400000 */
[-C--:B------:R-:W-:Y:S01]  /*0310*/  FMUL R8, R8, R10.reuse ;  /* 0x0000000a08087220 */ /* 0x080fe20000400000 */
[----:B------:R-:W-:-:S03]  /*0320*/  FMUL R10, R9, R10 ;  /* 0x0000000a090a7220 */ /* 0x000fc60000400000 */
[C-C-:B--2---:R-:W-:Y:S01]  /*0330*/  FFMA R8, R14.reuse, R8, R17.reuse ;  /* 0x000000080e087223 */ /* 0x144fe20000000011 */
[----:B------:R-:W-:Y:S01]  /*0340*/  FFMA R9, R14, R10, R17 ;  /* 0x0000000a0e097223 */ /* 0x000fe20000000011 */
[----:B------:R-:W-:Y:S04]  /*0350*/  STG.E.64 desc[UR4][R2.64], R6 ;  /* 0x0000000602007986 */ /* 0x000fe8000c101b04 */
[----:B------:R-:W-:Y:S01]  /*0360*/  STG.E.64 desc[UR4][R4.64], R8 ;  /* 0x0000000804007986 */ /* 0x000fe2000c101b04 */
[----:B------:R-:W-:Y:S05]  /*0370*/  EXIT ;  /* 0x000000000000794d */ /* 0x000fea0003800000 */
.L_x_0:
[----:B------:R-:W-:-:S00]  /*0380*/  BRA `(.L_x_0) ;  /* 0xfffffffc00fc7947 */ /* 0x000fc0000383ffff */
[----:B------:R-:W-:-:S00]  /*0390*/  NOP ;  /* 0x0000000000007918 */ /* 0x000fc00000000000 */
        /* <DEDUP_REMOVED lines=14> */
.L_x_1:


//--------------------- .nv.global.init           --------------------------
	.section	.nv.global.init,"aw",@progbits
.nv.global.init:
	.type		_$_str,@object
	.size		_$_str,(_$_str_$_2 - _$_str)
_$_str:
        /*0000*/ 	.byte	0x5f, 0x5f, 0x43, 0x55, 0x44, 0x41, 0x5f, 0x46, 0x54, 0x5a, 0x00
	.type		_$_str_$_2,@object
	.size		_$_str_$_2,(.L_1 - _$_str_$_2)
_$_str_$_2:
        /*000b*/ 	.byte	0x5f, 0x5f, 0x43, 0x55, 0x44, 0x41, 0x5f, 0x50, 0x52, 0x45, 0x43, 0x5f, 0x53, 0x51, 0x52, 0x54
        /*001b*/ 	.byte	0x00
.L_1:


//--------------------- .nv.constant0.triton_poi_fused__native_batch_norm_legit_no_training_convolution_9 --------------------------
	.section	.nv.constant0.triton_poi_fused__native_batch_norm_legit_no_training_convolution_9,"a",@progbits
	.sectionflags	@""
	.align	4
.nv.constant0.triton_poi_fused__native_batch_norm_legit_no_training_convolution_9:
	.zero		588
